//
// Generated by NVIDIA NVVM Compiler
//
// Compiler Build ID: CL-36424714
// Cuda compilation tools, release 13.0, V13.0.88
// Based on NVVM 20.0.0
//

.version 9.0
.target sm_100
.address_size 64

	// .globl	_Z23gInitializeMatrixByRowsPf
// _ZZ12gTranspose12PfS_E8buffer_s has been demoted
// _ZZ11gTranspose2PfS_E6buffer has been demoted
.extern .shared .align 16 .b8 buffer[];

.visible .entry _Z23gInitializeMatrixByRowsPf(
	.param .u64 .ptr .align 1 _Z23gInitializeMatrixByRowsPf_param_0
)
{
	.reg .b32 	%r<11>;
	.reg .b32 	%f<2>;
	.reg .b64 	%rd<5>;

	ld.param.u64 	%rd1, [_Z23gInitializeMatrixByRowsPf_param_0];
	cvta.to.global.u64 	%rd2, %rd1;
	mov.u32 	%r1, %tid.x;
	mov.u32 	%r2, %ctaid.x;
	mov.u32 	%r3, %ntid.x;
	mov.u32 	%r4, %tid.y;
	mov.u32 	%r5, %ctaid.y;
	mov.u32 	%r6, %ntid.y;
	mad.lo.s32 	%r7, %r5, %r6, %r4;
	mov.u32 	%r8, %nctaid.x;
	mad.lo.s32 	%r9, %r7, %r8, %r2;
	mad.lo.s32 	%r10, %r9, %r3, %r1;
	cvt.rn.f32.s32 	%f1, %r10;
	mul.wide.s32 	%rd3, %r10, 4;
	add.s64 	%rd4, %rd2, %rd3;
	st.global.f32 	[%rd4], %f1;
	ret;

}
	// .globl	_Z26gInitializeMatrixByColumnsPf
.visible .entry _Z26gInitializeMatrixByColumnsPf(
	.param .u64 .ptr .align 1 _Z26gInitializeMatrixByColumnsPf_param_0
)
{
	.reg .b32 	%r<12>;
	.reg .b32 	%f<2>;
	.reg .b64 	%rd<5>;

	ld.param.u64 	%rd1, [_Z26gInitializeMatrixByColumnsPf_param_0];
	cvta.to.global.u64 	%rd2, %rd1;
	mov.u32 	%r1, %tid.x;
	mov.u32 	%r2, %ctaid.x;
	mov.u32 	%r3, %ntid.x;
	mad.lo.s32 	%r4, %r2, %r3, %r1;
	mov.u32 	%r5, %tid.y;
	mov.u32 	%r6, %ctaid.y;
	mov.u32 	%r7, %ntid.y;
	mad.lo.s32 	%r8, %r6, %r7, %r5;
	mov.u32 	%r9, %nctaid.x;
	mul.lo.s32 	%r10, %r3, %r9;
	mad.lo.s32 	%r11, %r10, %r4, %r8;
	cvt.rn.f32.s32 	%f1, %r11;
	mul.wide.s32 	%rd3, %r11, 4;
	add.s64 	%rd4, %rd2, %rd3;
	st.global.f32 	[%rd4], %f1;
	ret;

}
	// .globl	_Z11gTranspose0PfS_
.visible .entry _Z11gTranspose0PfS_(
	.param .u64 .ptr .align 1 _Z11gTranspose0PfS__param_0,
	.param .u64 .ptr .align 1 _Z11gTranspose0PfS__param_1
)
{
	.reg .b32 	%r<13>;
	.reg .b32 	%f<2>;
	.reg .b64 	%rd<9>;

	ld.param.u64 	%rd1, [_Z11gTranspose0PfS__param_0];
	ld.param.u64 	%rd2, [_Z11gTranspose0PfS__param_1];
	cvta.to.global.u64 	%rd3, %rd2;
	cvta.to.global.u64 	%rd4, %rd1;
	mov.u32 	%r1, %tid.x;
	mov.u32 	%r2, %ctaid.x;
	mov.u32 	%r3, %ntid.x;
	mad.lo.s32 	%r4, %r2, %r3, %r1;
	mov.u32 	%r5, %tid.y;
	mov.u32 	%r6, %ctaid.y;
	mov.u32 	%r7, %ntid.y;
	mad.lo.s32 	%r8, %r6, %r7, %r5;
	mov.u32 	%r9, %nctaid.x;
	mul.lo.s32 	%r10, %r3, %r9;
	mad.lo.s32 	%r11, %r8, %r10, %r4;
	mul.wide.s32 	%rd5, %r11, 4;
	add.s64 	%rd6, %rd4, %rd5;
	ld.global.f32 	%f1, [%rd6];
	mad.lo.s32 	%r12, %r4, %r10, %r8;
	mul.wide.s32 	%rd7, %r12, 4;
	add.s64 	%rd8, %rd3, %rd7;
	st.global.f32 	[%rd8], %f1;
	ret;

}
	// .globl	_Z12gTranspose11PfS_
.visible .entry _Z12gTranspose11PfS_(
	.param .u64 .ptr .align 1 _Z12gTranspose11PfS__param_0,
	.param .u64 .ptr .align 1 _Z12gTranspose11PfS__param_1
)
{
	.reg .b32 	%r<22>;
	.reg .b32 	%f<3>;
	.reg .b64 	%rd<9>;

	ld.param.u64 	%rd1, [_Z12gTranspose11PfS__param_0];
	ld.param.u64 	%rd2, [_Z12gTranspose11PfS__param_1];
	cvta.to.global.u64 	%rd3, %rd2;
	cvta.to.global.u64 	%rd4, %rd1;
	mov.u32 	%r1, %tid.x;
	mov.u32 	%r2, %ctaid.x;
	mov.u32 	%r3, %ntid.x;
	mad.lo.s32 	%r4, %r2, %r3, %r1;
	mov.u32 	%r5, %tid.y;
	mov.u32 	%r6, %ctaid.y;
	mov.u32 	%r7, %ntid.y;
	mad.lo.s32 	%r8, %r6, %r7, %r5;
	mov.u32 	%r9, %nctaid.x;
	mul.lo.s32 	%r10, %r3, %r9;
	mad.lo.s32 	%r11, %r8, %r10, %r4;
	mul.wide.s32 	%rd5, %r11, 4;
	add.s64 	%rd6, %rd4, %rd5;
	ld.global.f32 	%f1, [%rd6];
	mad.lo.s32 	%r12, %r1, %r7, %r5;
	shl.b32 	%r13, %r12, 2;
	mov.u32 	%r14, buffer;
	add.s32 	%r15, %r14, %r13;
	st.shared.f32 	[%r15], %f1;
	bar.sync 	0;
	mad.lo.s32 	%r16, %r6, %r3, %r1;
	mad.lo.s32 	%r17, %r2, %r7, %r5;
	mad.lo.s32 	%r18, %r5, %r3, %r1;
	shl.b32 	%r19, %r18, 2;
	add.s32 	%r20, %r14, %r19;
	ld.shared.f32 	%f2, [%r20];
	mad.lo.s32 	%r21, %r17, %r10, %r16;
	mul.wide.s32 	%rd7, %r21, 4;
	add.s64 	%rd8, %rd3, %rd7;
	st.global.f32 	[%rd8], %f2;
	ret;

}
	// .globl	_Z12gTranspose12PfS_
.visible .entry _Z12gTranspose12PfS_(
	.param .u64 .ptr .align 1 _Z12gTranspose12PfS__param_0,
	.param .u64 .ptr .align 1 _Z12gTranspose12PfS__param_1
)
{
	.reg .b32 	%r<24>;
	.reg .b32 	%f<3>;
	.reg .b64 	%rd<9>;
	// demoted variable
	.shared .align 4 .b8 _ZZ12gTranspose12PfS_E8buffer_s[4096];
	ld.param.u64 	%rd1, [_Z12gTranspose12PfS__param_0];
	ld.param.u64 	%rd2, [_Z12gTranspose12PfS__param_1];
	cvta.to.global.u64 	%rd3, %rd2;
	cvta.to.global.u64 	%rd4, %rd1;
	mov.u32 	%r1, %tid.x;
	mov.u32 	%r2, %ctaid.x;
	mov.u32 	%r3, %ntid.x;
	mad.lo.s32 	%r4, %r2, %r3, %r1;
	mov.u32 	%r5, %tid.y;
	mov.u32 	%r6, %ctaid.y;
	mov.u32 	%r7, %ntid.y;
	mad.lo.s32 	%r8, %r6, %r7, %r5;
	mov.u32 	%r9, %nctaid.x;
	mul.lo.s32 	%r10, %r3, %r9;
	mad.lo.s32 	%r11, %r8, %r10, %r4;
	mul.wide.s32 	%rd5, %r11, 4;
	add.s64 	%rd6, %rd4, %rd5;
	ld.global.f32 	%f1, [%rd6];
	shl.b32 	%r12, %r5, 7;
	mov.u32 	%r13, _ZZ12gTranspose12PfS_E8buffer_s;
	add.s32 	%r14, %r13, %r12;
	shl.b32 	%r15, %r1, 2;
	add.s32 	%r16, %r14, %r15;
	st.shared.f32 	[%r16], %f1;
	bar.sync 	0;
	mad.lo.s32 	%r17, %r6, %r3, %r1;
	mad.lo.s32 	%r18, %r2, %r7, %r5;
	shl.b32 	%r19, %r1, 7;
	add.s32 	%r20, %r13, %r19;
	shl.b32 	%r21, %r5, 2;
	add.s32 	%r22, %r20, %r21;
	ld.shared.f32 	%f2, [%r22];
	mad.lo.s32 	%r23, %r18, %r10, %r17;
	mul.wide.s32 	%rd7, %r23, 4;
	add.s64 	%rd8, %rd3, %rd7;
	st.global.f32 	[%rd8], %f2;
	ret;

}
	// .globl	_Z11gTranspose2PfS_
.visible .entry _Z11gTranspose2PfS_(
	.param .u64 .ptr .align 1 _Z11gTranspose2PfS__param_0,
	.param .u64 .ptr .align 1 _Z11gTranspose2PfS__param_1
)
{
	.reg .b32 	%r<22>;
	.reg .b32 	%f<3>;
	.reg .b64 	%rd<9>;
	// demoted variable
	.shared .align 4 .b8 _ZZ11gTranspose2PfS_E6buffer[4224];
	ld.param.u64 	%rd1, [_Z11gTranspose2PfS__param_0];
	ld.param.u64 	%rd2, [_Z11gTranspose2PfS__param_1];
	cvta.to.global.u64 	%rd3, %rd2;
	cvta.to.global.u64 	%rd4, %rd1;
	mov.u32 	%r1, %tid.x;
	mov.u32 	%r2, %ctaid.x;
	mov.u32 	%r3, %ntid.x;
	mad.lo.s32 	%r4, %r2, %r3, %r1;
	mov.u32 	%r5, %tid.y;
	mov.u32 	%r6, %ctaid.y;
	mov.u32 	%r7, %ntid.y;
	mad.lo.s32 	%r8, %r6, %r7, %r5;
	mov.u32 	%r9, %nctaid.x;
	mul.lo.s32 	%r10, %r3, %r9;
	mad.lo.s32 	%r11, %r8, %r10, %r4;
	mul.wide.s32 	%rd5, %r11, 4;
	add.s64 	%rd6, %rd4, %rd5;
	ld.global.f32 	%f1, [%rd6];
	mov.u32 	%r12, _ZZ11gTranspose2PfS_E6buffer;
	mad.lo.s32 	%r13, %r5, 132, %r12;
	shl.b32 	%r14, %r1, 2;
	add.s32 	%r15, %r13, %r14;
	st.shared.f32 	[%r15], %f1;
	bar.sync 	0;
	mad.lo.s32 	%r16, %r6, %r3, %r1;
	mad.lo.s32 	%r17, %r2, %r7, %r5;
	mad.lo.s32 	%r18, %r1, 132, %r12;
	shl.b32 	%r19, %r5, 2;
	add.s32 	%r20, %r18, %r19;
	ld.shared.f32 	%f2, [%r20];
	mad.lo.s32 	%r21, %r17, %r10, %r16;
	mul.wide.s32 	%rd7, %r21, 4;
	add.s64 	%rd8, %rd3, %rd7;
	st.global.f32 	[%rd8], %f2;
	ret;

}


// ===== COMPILED SASS (sm_100) =====

	.target	sm_100

	.elftype	@"ET_EXEC"


//--------------------- .note.nv.tkinfo           --------------------------
	.section	.note.nv.tkinfo,"",@"SHT_NOTE"
	.sectionflags	@"SHF_NOTE_NV_TKINFO"
	.tkinfo
        /*0018*/ 	.word	0x00000002
        /*0030*/ 	.string	""
        /*0030*/ 	.string	"ptxas"
        /*0030*/ 	.string	"Cuda compilation tools, release 13.0, V13.0.88"
        /*0030*/ 	.string	"Build cuda_13.0.r13.0/compiler.36424714_0"
        /*0030*/ 	.string	"-arch sm_100 -m 64 "



//--------------------- .note.nv.cuinfo           --------------------------
	.section	.note.nv.cuinfo,"",@"SHT_NOTE"
	.sectionflags	@"SHF_NOTE_NV_CUINFO"
        /*0018*/ 	.short	0x0002
        /*001a*/ 	.short	0x0064
        /*001c*/ 	.short	0x0082
	.zero		2


//--------------------- .nv.info                  --------------------------
	.section	.nv.info,"",@"SHT_CUDA_INFO"
	.align	4


	//----- nvinfo : EIATTR_REGCOUNT
	.align		4
        /*0000*/ 	.byte	0x04, 0x2f
        /*0002*/ 	.short	(.L_1 - .L_0)
	.align		4
.L_0:
        /*0004*/ 	.word	index@(_Z23gInitializeMatrixByRowsPf)
        /*0008*/ 	.word	0x0000000c


	//----- nvinfo : EIATTR_FRAME_SIZE
	.align		4
.L_1:
        /*000c*/ 	.byte	0x04, 0x11
        /*000e*/ 	.short	(.L_3 - .L_2)
	.align		4
.L_2:
        /*0010*/ 	.word	index@(_Z23gInitializeMatrixByRowsPf)
        /*0014*/ 	.word	0x00000000


	//----- nvinfo : EIATTR_REGCOUNT
	.align		4
.L_3:
        /*0018*/ 	.byte	0x04, 0x2f
        /*001a*/ 	.short	(.L_5 - .L_4)
	.align		4
.L_4:
        /*001c*/ 	.word	index@(_Z26gInitializeMatrixByColumnsPf)
        /*0020*/ 	.word	0x0000000a


	//----- nvinfo : EIATTR_FRAME_SIZE
	.align		4
.L_5:
        /*0024*/ 	.byte	0x04, 0x11
        /*0026*/ 	.short	(.L_7 - .L_6)
	.align		4
.L_6:
        /*0028*/ 	.word	index@(_Z26gInitializeMatrixByColumnsPf)
        /*002c*/ 	.word	0x00000000


	//----- nvinfo : EIATTR_REGCOUNT
	.align		4
.L_7:
        /*0030*/ 	.byte	0x04, 0x2f
        /*0032*/ 	.short	(.L_9 - .L_8)
	.align		4
.L_8:
        /*0034*/ 	.word	index@(_Z11gTranspose0PfS_)
        /*0038*/ 	.word	0x0000000a


	//----- nvinfo : EIATTR_FRAME_SIZE
	.align		4
.L_9:
        /*003c*/ 	.byte	0x04, 0x11
        /*003e*/ 	.short	(.L_11 - .L_10)
	.align		4
.L_10:
        /*0040*/ 	.word	index@(_Z11gTranspose0PfS_)
        /*0044*/ 	.word	0x00000000


	//----- nvinfo : EIATTR_REGCOUNT
	.align		4
.L_11:
        /*0048*/ 	.byte	0x04, 0x2f
        /*004a*/ 	.short	(.L_13 - .L_12)
	.align		4
.L_12:
        /*004c*/ 	.word	index@(_Z12gTranspose11PfS_)
        /*0050*/ 	.word	0x0000000f


	//----- nvinfo : EIATTR_FRAME_SIZE
	.align		4
.L_13:
        /*0054*/ 	.byte	0x04, 0x11
        /*0056*/ 	.short	(.L_15 - .L_14)
	.align		4
.L_14:
        /*0058*/ 	.word	index@(_Z12gTranspose11PfS_)
        /*005c*/ 	.word	0x00000000


	//----- nvinfo : EIATTR_REGCOUNT
	.align		4
.L_15:
        /*0060*/ 	.byte	0x04, 0x2f
        /*0062*/ 	.short	(.L_17 - .L_16)
	.align		4
.L_16:
        /*0064*/ 	.word	index@(_Z12gTranspose12PfS_)
        /*0068*/ 	.word	0x0000000f


	//----- nvinfo : EIATTR_FRAME_SIZE
	.align		4
.L_17:
        /*006c*/ 	.byte	0x04, 0x11
        /*006e*/ 	.short	(.L_19 - .L_18)
	.align		4
.L_18:
        /*0070*/ 	.word	index@(_Z12gTranspose12PfS_)
        /*0074*/ 	.word	0x00000000


	//----- nvinfo : EIATTR_REGCOUNT
	.align		4
.L_19:
        /*0078*/ 	.byte	0x04, 0x2f
        /*007a*/ 	.short	(.L_21 - .L_20)
	.align		4
.L_20:
        /*007c*/ 	.word	index@(_Z11gTranspose2PfS_)
        /*0080*/ 	.word	0x00000010


	//----- nvinfo : EIATTR_FRAME_SIZE
	.align		4
.L_21:
        /*0084*/ 	.byte	0x04, 0x11
        /*0086*/ 	.short	(.L_23 - .L_22)
	.align		4
.L_22:
        /*0088*/ 	.word	index@(_Z11gTranspose2PfS_)
        /*008c*/ 	.word	0x00000000


	//----- nvinfo : EIATTR_MIN_STACK_SIZE
	.align		4
.L_23:
        /*0090*/ 	.byte	0x04, 0x12
        /*0092*/ 	.short	(.L_25 - .L_24)
	.align		4
.L_24:
        /*0094*/ 	.word	index@(_Z11gTranspose2PfS_)
        /*0098*/ 	.word	0x00000000


	//----- nvinfo : EIATTR_MIN_STACK_SIZE
	.align		4
.L_25:
        /*009c*/ 	.byte	0x04, 0x12
        /*009e*/ 	.short	(.L_27 - .L_26)
	.align		4
.L_26:
        /*00a0*/ 	.word	index@(_Z12gTranspose12PfS_)
        /*00a4*/ 	.word	0x00000000


	//----- nvinfo : EIATTR_MIN_STACK_SIZE
	.align		4
.L_27:
        /*00a8*/ 	.byte	0x04, 0x12
        /*00aa*/ 	.short	(.L_29 - .L_28)
	.align		4
.L_28:
        /*00ac*/ 	.word	index@(_Z12gTranspose11PfS_)
        /*00b0*/ 	.word	0x00000000


	//----- nvinfo : EIATTR_MIN_STACK_SIZE
	.align		4
.L_29:
        /*00b4*/ 	.byte	0x04, 0x12
        /*00b6*/ 	.short	(.L_31 - .L_30)
	.align		4
.L_30:
        /*00b8*/ 	.word	index@(_Z11gTranspose0PfS_)
        /*00bc*/ 	.word	0x00000000


	//----- nvinfo : EIATTR_MIN_STACK_SIZE
	.align		4
.L_31:
        /*00c0*/ 	.byte	0x04, 0x12
        /*00c2*/ 	.short	(.L_33 - .L_32)
	.align		4
.L_32:
        /*00c4*/ 	.word	index@(_Z26gInitializeMatrixByColumnsPf)
        /*00c8*/ 	.word	0x00000000


	//----- nvinfo : EIATTR_MIN_STACK_SIZE
	.align		4
.L_33:
        /*00cc*/ 	.byte	0x04, 0x12
        /*00ce*/ 	.short	(.L_35 - .L_34)
	.align		4
.L_34:
        /*00d0*/ 	.word	index@(_Z23gInitializeMatrixByRowsPf)
        /*00d4*/ 	.word	0x00000000
.L_35:


//--------------------- .nv.compat                --------------------------
	.section	.nv.compat,"",@"SHT_CUDA_COMPAT_INFO"
	.align	4
        /*0000*/ 	.byte	0x02, 0x09, 0x00, 0x00, 0x02, 0x02, 0x01, 0x00, 0x02, 0x05, 0x05, 0x00, 0x03, 0x07, 0x01, 0x01
        /*0010*/ 	.byte	0x02, 0x03, 0x00, 0x00, 0x02, 0x06, 0x01, 0x00, 0x04, 0x0b, 0x08, 0x00, 0x09, 0x00, 0x00, 0x00
        /*0020*/ 	.byte	0x00, 0x00, 0x00, 0x00


//--------------------- .nv.info._Z11gTranspose2PfS_ --------------------------
	.section	.nv.info._Z11gTranspose2PfS_,"",@"SHT_CUDA_INFO"
	.sectionflags	@""
	.align	4


	//----- nvinfo : EIATTR_CUDA_API_VERSION
	.align		4
        /*0000*/ 	.byte	0x04, 0x37
        /*0002*/ 	.short	(.L_37 - .L_36)
.L_36:
        /*0004*/ 	.word	0x00000082


	//----- nvinfo : EIATTR_KPARAM_INFO
	.align		4
.L_37:
        /*0008*/ 	.byte	0x04, 0x17
        /*000a*/ 	.short	(.L_39 - .L_38)
.L_38:
        /*000c*/ 	.word	0x00000000
        /*0010*/ 	.short	0x0001
        /*0012*/ 	.short	0x0008
        /*0014*/ 	.byte	0x00, 0xf5, 0x21, 0x00


	//----- nvinfo : EIATTR_KPARAM_INFO
	.align		4
.L_39:
        /*0018*/ 	.byte	0x04, 0x17
        /*001a*/ 	.short	(.L_41 - .L_40)
.L_40:
        /*001c*/ 	.word	0x00000000
        /*0020*/ 	.short	0x0000
        /*0022*/ 	.short	0x0000
        /*0024*/ 	.byte	0x00, 0xf5, 0x21, 0x00


	//----- nvinfo : EIATTR_SPARSE_MMA_MASK
	.align		4
.L_41:
        /*0028*/ 	.byte	0x03, 0x50
        /*002a*/ 	.short	0x0000


	//----- nvinfo : EIATTR_MAXREG_COUNT
	.align		4
        /*002c*/ 	.byte	0x03, 0x1b
        /*002e*/ 	.short	0x00ff


	//----- nvinfo : EIATTR_NUM_BARRIERS
	.align		4
        /*0030*/ 	.byte	0x02, 0x4c
        /*0032*/ 	.byte	0x01
	.zero		1


	//----- nvinfo : EIATTR_MERCURY_ISA_VERSION
	.align		4
        /*0034*/ 	.byte	0x03, 0x5f
        /*0036*/ 	.short	0x0101


	//----- nvinfo : EIATTR_VRC_CTA_INIT_COUNT
	.align		4
        /*0038*/ 	.byte	0x02, 0x4a
	.zero		1
	.zero		1


	//----- nvinfo : EIATTR_EXIT_INSTR_OFFSETS
	.align		4
        /*003c*/ 	.byte	0x04, 0x1c
        /*003e*/ 	.short	(.L_43 - .L_42)


	//   ....[0]....
.L_42:
        /*0040*/ 	.word	0x00000200


	//----- nvinfo : EIATTR_CBANK_PARAM_SIZE
	.align		4
.L_43:
        /*0044*/ 	.byte	0x03, 0x19
        /*0046*/ 	.short	0x0010


	//----- nvinfo : EIATTR_PARAM_CBANK
	.align		4
        /*0048*/ 	.byte	0x04, 0x0a
        /*004a*/ 	.short	(.L_45 - .L_44)
	.align		4
.L_44:
        /*004c*/ 	.word	index@(.nv.constant0._Z11gTranspose2PfS_)
        /*0050*/ 	.short	0x0380
        /*0052*/ 	.short	0x0010


	//----- nvinfo : EIATTR_SW_WAR
	.align		4
.L_45:
        /*0054*/ 	.byte	0x04, 0x36
        /*0056*/ 	.short	(.L_47 - .L_46)
.L_46:
        /*0058*/ 	.word	0x00000008
.L_47:


//--------------------- .nv.info._Z12gTranspose12PfS_ --------------------------
	.section	.nv.info._Z12gTranspose12PfS_,"",@"SHT_CUDA_INFO"
	.sectionflags	@""
	.align	4


	//----- nvinfo : EIATTR_CUDA_API_VERSION
	.align		4
        /*0000*/ 	.byte	0x04, 0x37
        /*0002*/ 	.short	(.L_49 - .L_48)
.L_48:
        /*0004*/ 	.word	0x00000082


	//----- nvinfo : EIATTR_KPARAM_INFO
	.align		4
.L_49:
        /*0008*/ 	.byte	0x04, 0x17
        /*000a*/ 	.short	(.L_51 - .L_50)
.L_50:
        /*000c*/ 	.word	0x00000000
        /*0010*/ 	.short	0x0001
        /*0012*/ 	.short	0x0008
        /*0014*/ 	.byte	0x00, 0xf5, 0x21, 0x00


	//----- nvinfo : EIATTR_KPARAM_INFO
	.align		4
.L_51:
        /*0018*/ 	.byte	0x04, 0x17
        /*001a*/ 	.short	(.L_53 - .L_52)
.L_52:
        /*001c*/ 	.word	0x00000000
        /*0020*/ 	.short	0x0000
        /*0022*/ 	.short	0x0000
        /*0024*/ 	.byte	0x00, 0xf5, 0x21, 0x00


	//----- nvinfo : EIATTR_SPARSE_MMA_MASK
	.align		4
.L_53:
        /*0028*/ 	.byte	0x03, 0x50
        /*002a*/ 	.short	0x0000


	//----- nvinfo : EIATTR_MAXREG_COUNT
	.align		4
        /*002c*/ 	.byte	0x03, 0x1b
        /*002e*/ 	.short	0x00ff


	//----- nvinfo : EIATTR_NUM_BARRIERS
	.align		4
        /*0030*/ 	.byte	0x02, 0x4c
        /*0032*/ 	.byte	0x01
	.zero		1


	//----- nvinfo : EIATTR_MERCURY_ISA_VERSION
	.align		4
        /*0034*/ 	.byte	0x03, 0x5f
        /*0036*/ 	.short	0x0101


	//----- nvinfo : EIATTR_VRC_CTA_INIT_COUNT
	.align		4
        /*0038*/ 	.byte	0x02, 0x4a
	.zero		1
	.zero		1


	//----- nvinfo : EIATTR_EXIT_INSTR_OFFSETS
	.align		4
        /*003c*/ 	.byte	0x04, 0x1c
        /*003e*/ 	.short	(.L_55 - .L_54)


	//   ....[0]....
.L_54:
        /*0040*/ 	.word	0x00000200


	//----- nvinfo : EIATTR_CBANK_PARAM_SIZE
	.align		4
.L_55:
        /*0044*/ 	.byte	0x03, 0x19
        /*0046*/ 	.short	0x0010


	//----- nvinfo : EIATTR_PARAM_CBANK
	.align		4
        /*0048*/ 	.byte	0x04, 0x0a
        /*004a*/ 	.short	(.L_57 - .L_56)
	.align		4
.L_56:
        /*004c*/ 	.word	index@(.nv.constant0._Z12gTranspose12PfS_)
        /*0050*/ 	.short	0x0380
        /*0052*/ 	.short	0x0010


	//----- nvinfo : EIATTR_SW_WAR
	.align		4
.L_57:
        /*0054*/ 	.byte	0x04, 0x36
        /*0056*/ 	.short	(.L_59 - .L_58)
.L_58:
        /*0058*/ 	.word	0x00000008
.L_59:


//--------------------- .nv.info._Z12gTranspose11PfS_ --------------------------
	.section	.nv.info._Z12gTranspose11PfS_,"",@"SHT_CUDA_INFO"
	.sectionflags	@""
	.align	4


	//----- nvinfo : EIATTR_CUDA_API_VERSION
	.align		4
        /*0000*/ 	.byte	0x04, 0x37
        /*0002*/ 	.short	(.L_61 - .L_60)
.L_60:
        /*0004*/ 	.word	0x00000082


	//----- nvinfo : EIATTR_KPARAM_INFO
	.align		4
.L_61:
        /*0008*/ 	.byte	0x04, 0x17
        /*000a*/ 	.short	(.L_63 - .L_62)
.L_62:
        /*000c*/ 	.word	0x00000000
        /*0010*/ 	.short	0x0001
        /*0012*/ 	.short	0x0008
        /*0014*/ 	.byte	0x00, 0xf5, 0x21, 0x00


	//----- nvinfo : EIATTR_KPARAM_INFO
	.align		4
.L_63:
        /*0018*/ 	.byte	0x04, 0x17
        /*001a*/ 	.short	(.L_65 - .L_64)
.L_64:
        /*001c*/ 	.word	0x00000000
        /*0020*/ 	.short	0x0000
        /*0022*/ 	.short	0x0000
        /*0024*/ 	.byte	0x00, 0xf5, 0x21, 0x00


	//----- nvinfo : EIATTR_SPARSE_MMA_MASK
	.align		4
.L_65:
        /*0028*/ 	.byte	0x03, 0x50
        /*002a*/ 	.short	0x0000


	//----- nvinfo : EIATTR_MAXREG_COUNT
	.align		4
        /*002c*/ 	.byte	0x03, 0x1b
        /*002e*/ 	.short	0x00ff


	//----- nvinfo : EIATTR_NUM_BARRIERS
	.align		4
        /*0030*/ 	.byte	0x02, 0x4c
        /*0032*/ 	.byte	0x01
	.zero		1


	//----- nvinfo : EIATTR_MERCURY_ISA_VERSION
	.align		4
        /*0034*/ 	.byte	0x03, 0x5f
        /*0036*/ 	.short	0x0101


	//----- nvinfo : EIATTR_VRC_CTA_INIT_COUNT
	.align		4
        /*0038*/ 	.byte	0x02, 0x4a
	.zero		1
	.zero		1


	//----- nvinfo : EIATTR_EXIT_INSTR_OFFSETS
	.align		4
        /*003c*/ 	.byte	0x04, 0x1c
        /*003e*/ 	.short	(.L_67 - .L_66)


	//   ....[0]....
.L_66:
        /*0040*/ 	.word	0x00000200


	//----- nvinfo : EIATTR_CBANK_PARAM_SIZE
	.align		4
.L_67:
        /*0044*/ 	.byte	0x03, 0x19
        /*0046*/ 	.short	0x0010


	//----- nvinfo : EIATTR_PARAM_CBANK
	.align		4
        /*0048*/ 	.byte	0x04, 0x0a
        /*004a*/ 	.short	(.L_69 - .L_68)
	.align		4
.L_68:
        /*004c*/ 	.word	index@(.nv.constant0._Z12gTranspose11PfS_)
        /*0050*/ 	.short	0x0380
        /*0052*/ 	.short	0x0010


	//----- nvinfo : EIATTR_SW_WAR
	.align		4
.L_69:
        /*0054*/ 	.byte	0x04, 0x36
        /*0056*/ 	.short	(.L_71 - .L_70)
.L_70:
        /*0058*/ 	.word	0x00000008
.L_71:


//--------------------- .nv.info._Z11gTranspose0PfS_ --------------------------
	.section	.nv.info._Z11gTranspose0PfS_,"",@"SHT_CUDA_INFO"
	.sectionflags	@""
	.align	4


	//----- nvinfo : EIATTR_CUDA_API_VERSION
	.align		4
        /*0000*/ 	.byte	0x04, 0x37
        /*0002*/ 	.short	(.L_73 - .L_72)
.L_72:
        /*0004*/ 	.word	0x00000082


	//----- nvinfo : EIATTR_KPARAM_INFO
	.align		4
.L_73:
        /*0008*/ 	.byte	0x04, 0x17
        /*000a*/ 	.short	(.L_75 - .L_74)
.L_74:
        /*000c*/ 	.word	0x00000000
        /*0010*/ 	.short	0x0001
        /*0012*/ 	.short	0x0008
        /*0014*/ 	.byte	0x00, 0xf5, 0x21, 0x00


	//----- nvinfo : EIATTR_KPARAM_INFO
	.align		4
.L_75:
        /*0018*/ 	.byte	0x04, 0x17
        /*001a*/ 	.short	(.L_77 - .L_76)
.L_76:
        /*001c*/ 	.word	0x00000000
        /*0020*/ 	.short	0x0000
        /*0022*/ 	.short	0x0000
        /*0024*/ 	.byte	0x00, 0xf5, 0x21, 0x00


	//----- nvinfo : EIATTR_SPARSE_MMA_MASK
	.align		4
.L_77:
        /*0028*/ 	.byte	0x03, 0x50
        /*002a*/ 	.short	0x0000


	//----- nvinfo : EIATTR_MAXREG_COUNT
	.align		4
        /*002c*/ 	.byte	0x03, 0x1b
        /*002e*/ 	.short	0x00ff


	//----- nvinfo : EIATTR_MERCURY_ISA_VERSION
	.align		4
        /*0030*/ 	.byte	0x03, 0x5f
        /*0032*/ 	.short	0x0101


	//----- nvinfo : EIATTR_VRC_CTA_INIT_COUNT
	.align		4
        /*0034*/ 	.byte	0x02, 0x4a
	.zero		1
	.zero		1


	//----- nvinfo : EIATTR_EXIT_INSTR_OFFSETS
	.align		4
        /*0038*/ 	.byte	0x04, 0x1c
        /*003a*/ 	.short	(.L_79 - .L_78)


	//   ....[0]....
.L_78:
        /*003c*/ 	.word	0x00000140


	//----- nvinfo : EIATTR_CBANK_PARAM_SIZE
	.align		4
.L_79:
        /*0040*/ 	.byte	0x03, 0x19
        /*0042*/ 	.short	0x0010


	//----- nvinfo : EIATTR_PARAM_CBANK
	.align		4
        /*0044*/ 	.byte	0x04, 0x0a
        /*0046*/ 	.short	(.L_81 - .L_80)
	.align		4
.L_80:
        /*0048*/ 	.word	index@(.nv.constant0._Z11gTranspose0PfS_)
        /*004c*/ 	.short	0x0380
        /*004e*/ 	.short	0x0010


	//----- nvinfo : EIATTR_SW_WAR
	.align		4
.L_81:
        /*0050*/ 	.byte	0x04, 0x36
        /*0052*/ 	.short	(.L_83 - .L_82)
.L_82:
        /*0054*/ 	.word	0x00000008
.L_83:


//--------------------- .nv.info._Z26gInitializeMatrixByColumnsPf --------------------------
	.section	.nv.info._Z26gInitializeMatrixByColumnsPf,"",@"SHT_CUDA_INFO"
	.sectionflags	@""
	.align	4


	//----- nvinfo : EIATTR_CUDA_API_VERSION
	.align		4
        /*0000*/ 	.byte	0x04, 0x37
        /*0002*/ 	.short	(.L_85 - .L_84)
.L_84:
        /*0004*/ 	.word	0x00000082


	//----- nvinfo : EIATTR_KPARAM_INFO
	.align		4
.L_85:
        /*0008*/ 	.byte	0x04, 0x17
        /*000a*/ 	.short	(.L_87 - .L_86)
.L_86:
        /*000c*/ 	.word	0x00000000
        /*0010*/ 	.short	0x0000
        /*0012*/ 	.short	0x0000
        /*0014*/ 	.byte	0x00, 0xf5, 0x21, 0x00


	//----- nvinfo : EIATTR_SPARSE_MMA_MASK
	.align		4
.L_87:
        /*0018*/ 	.byte	0x03, 0x50
        /*001a*/ 	.short	0x0000


	//----- nvinfo : EIATTR_MAXREG_COUNT
	.align		4
        /*001c*/ 	.byte	0x03, 0x1b
        /*001e*/ 	.short	0x00ff


	//----- nvinfo : EIATTR_MERCURY_ISA_VERSION
	.align		4
        /*0020*/ 	.byte	0x03, 0x5f
        /*0022*/ 	.short	0x0101


	//----- nvinfo : EIATTR_VRC_CTA_INIT_COUNT
	.align		4
        /*0024*/ 	.byte	0x02, 0x4a
	.zero		1
	.zero		1


	//----- nvinfo : EIATTR_EXIT_INSTR_OFFSETS
	.align		4
        /*0028*/ 	.byte	0x04, 0x1c
        /*002a*/ 	.short	(.L_89 - .L_88)


	//   ....[0]....
.L_88:
        /*002c*/ 	.word	0x00000110


	//----- nvinfo : EIATTR_CBANK_PARAM_SIZE
	.align		4
.L_89:
        /*0030*/ 	.byte	0x03, 0x19
        /*0032*/ 	.short	0x0008


	//----- nvinfo : EIATTR_PARAM_CBANK
	.align		4
        /*0034*/ 	.byte	0x04, 0x0a
        /*0036*/ 	.short	(.L_91 - .L_90)
	.align		4
.L_90:
        /*0038*/ 	.word	index@(.nv.constant0._Z26gInitializeMatrixByColumnsPf)
        /*003c*/ 	.short	0x0380
        /*003e*/ 	.short	0x0008


	//----- nvinfo : EIATTR_SW_WAR
	.align		4
.L_91:
        /*0040*/ 	.byte	0x04, 0x36
        /*0042*/ 	.short	(.L_93 - .L_92)
.L_92:
        /*0044*/ 	.word	0x00000008
.L_93:


//--------------------- .nv.info._Z23gInitializeMatrixByRowsPf --------------------------
	.section	.nv.info._Z23gInitializeMatrixByRowsPf,"",@"SHT_CUDA_INFO"
	.sectionflags	@""
	.align	4


	//----- nvinfo : EIATTR_CUDA_API_VERSION
	.align		4
        /*0000*/ 	.byte	0x04, 0x37
        /*0002*/ 	.short	(.L_95 - .L_94)
.L_94:
        /*0004*/ 	.word	0x00000082


	//----- nvinfo : EIATTR_KPARAM_INFO
	.align		4
.L_95:
        /*0008*/ 	.byte	0x04, 0x17
        /*000a*/ 	.short	(.L_97 - .L_96)
.L_96:
        /*000c*/ 	.word	0x00000000
        /*0010*/ 	.short	0x0000
        /*0012*/ 	.short	0x0000
        /*0014*/ 	.byte	0x00, 0xf5, 0x21, 0x00


	//----- nvinfo : EIATTR_SPARSE_MMA_MASK
	.align		4
.L_97:
        /*0018*/ 	.byte	0x03, 0x50
        /*001a*/ 	.short	0x0000


	//----- nvinfo : EIATTR_MAXREG_COUNT
	.align		4
        /*001c*/ 	.byte	0x03, 0x1b
        /*001e*/ 	.short	0x00ff


	//----- nvinfo : EIATTR_MERCURY_ISA_VERSION
	.align		4
        /*0020*/ 	.byte	0x03, 0x5f
        /*0022*/ 	.short	0x0101


	//----- nvinfo : EIATTR_VRC_CTA_INIT_COUNT
	.align		4
        /*0024*/ 	.byte	0x02, 0x4a
	.zero		1
	.zero		1


	//----- nvinfo : EIATTR_EXIT_INSTR_OFFSETS
	.align		4
        /*0028*/ 	.byte	0x04, 0x1c
        /*002a*/ 	.short	(.L_99 - .L_98)


	//   ....[0]....
.L_98:
        /*002c*/ 	.word	0x00000100


	//----- nvinfo : EIATTR_CBANK_PARAM_SIZE
	.align		4
.L_99:
        /*0030*/ 	.byte	0x03, 0x19
        /*0032*/ 	.short	0x0008


	//----- nvinfo : EIATTR_PARAM_CBANK
	.align		4
        /*0034*/ 	.byte	0x04, 0x0a
        /*0036*/ 	.short	(.L_101 - .L_100)
	.align		4
.L_100:
        /*0038*/ 	.word	index@(.nv.constant0._Z23gInitializeMatrixByRowsPf)
        /*003c*/ 	.short	0x0380
        /*003e*/ 	.short	0x0008


	//----- nvinfo : EIATTR_SW_WAR
	.align		4
.L_101:
        /*0040*/ 	.byte	0x04, 0x36
        /*0042*/ 	.short	(.L_103 - .L_102)
.L_102:
        /*0044*/ 	.word	0x00000008
.L_103:


//--------------------- .nv.callgraph             --------------------------
	.section	.nv.callgraph,"",@"SHT_CUDA_CALLGRAPH"
	.align	4
	.sectionentsize	8
	.align		4
        /*0000*/ 	.word	0x00000000
	.align		4
        /*0004*/ 	.word	0xffffffff
	.align		4
        /*0008*/ 	.word	0x00000000
	.align		4
        /*000c*/ 	.word	0xfffffffe
	.align		4
        /*0010*/ 	.word	0x00000000
	.align		4
        /*0014*/ 	.word	0xfffffffd
	.align		4
        /*0018*/ 	.word	0x00000000
	.align		4
        /*001c*/ 	.word	0xfffffffc


//--------------------- .text._Z11gTranspose2PfS_ --------------------------
	.section	.text._Z11gTranspose2PfS_,"ax",@progbits
	.align	128
        .global         _Z11gTranspose2PfS_
        .type           _Z11gTranspose2PfS_,@function
        .size           _Z11gTranspose2PfS_,(.L_x_6 - _Z11gTranspose2PfS_)
        .other          _Z11gTranspose2PfS_,@"STO_CUDA_ENTRY STV_DEFAULT"
_Z11gTranspose2PfS_:
.text._Z11gTranspose2PfS_:
[----:B------:R-:W-:Y:S01]  /*0000*/  LDC R1, c[0x0][0x37c] ;  /* 0x0000df00ff017b82 */ /* 0x000fe20000000800 */
[----:B------:R-:W0:Y:S07]  /*0010*/  S2R R10, SR_TID.X ;  /* 0x00000000000a7919 */ /* 0x000e2e0000002100 */
[----:B------:R-:W0:Y:S01]  /*0020*/  LDC R11, c[0x0][0x360] ;  /* 0x0000d800ff0b7b82 */ /* 0x000e220000000800 */
[----:B------:R-:W1:Y:S01]  /*0030*/  LDCU.64 UR4, c[0x0][0x358] ;  /* 0x00006b00ff0477ac */ /* 0x000e620008000a00 */
[----:B------:R-:W2:Y:S06]  /*0040*/  S2R R12, SR_TID.Y ;  /* 0x00000000000c7919 */ /* 0x000eac0000002200 */
[----:B------:R-:W0:Y:S08]  /*0050*/  S2UR UR6, SR_CTAID.X ;  /* 0x00000000000679c3 */ /* 0x000e300000002500 */
[----:B------:R-:W2:Y:S08]  /*0060*/  S2UR UR7, SR_CTAID.Y ;  /* 0x00000000000779c3 */ /* 0x000eb00000002600 */
[----:B------:R-:W2:Y:S01]  /*0070*/  LDC R13, c[0x0][0x364] ;  /* 0x0000d900ff0d7b82 */ /* 0x000ea20000000800 */
[----:B------:R-:W3:Y:S07]  /*0080*/  LDCU UR8, c[0x0][0x370] ;  /* 0x00006e00ff0877ac */ /* 0x000eee0008000800 */
[----:B------:R-:W4:Y:S01]  /*0090*/  LDC.64 R2, c[0x0][0x380] ;  /* 0x0000e000ff027b82 */ /* 0x000f220000000a00 */
[----:B0-----:R-:W-:-:S02]  /*00a0*/  IMAD R0, R11, UR6, R10 ;  /* 0x000000060b007c24 */ /* 0x001fc4000f8e020a */
[----:B---3--:R-:W-:Y:S02]  /*00b0*/  IMAD R4, R11, UR8, RZ ;  /* 0x000000080b047c24 */ /* 0x008fe4000f8e02ff */
[----:B--2---:R-:W-:-:S04]  /*00c0*/  IMAD R5, R13, UR7, R12 ;  /* 0x000000070d057c24 */ /* 0x004fc8000f8e020c */
[----:B------:R-:W-:-:S04]  /*00d0*/  IMAD R5, R5, R4, R0 ;  /* 0x0000000405057224 */ /* 0x000fc800078e0200 */
[----:B----4-:R-:W-:-:S05]  /*00e0*/  IMAD.WIDE R2, R5, 0x4, R2 ;  /* 0x0000000405027825 */ /* 0x010fca00078e0202 */
[----:B-1----:R0:W2:Y:S01]  /*00f0*/  LDG.E R0, desc[UR4][R2.64] ;  /* 0x0000000402007981 */ /* 0x0020a2000c1e1900 */
[----:B------:R-:W-:Y:S01]  /*0100*/  MOV R5, 0x400 ;  /* 0x0000040000057802 */ /* 0x000fe20000000f00 */
[----:B------:R-:W1:Y:S01]  /*0110*/  S2R R6, SR_CgaCtaId ;  /* 0x0000000000067919 */ /* 0x000e620000008800 */
[----:B0-----:R-:W0:Y:S02]  /*0120*/  LDC.64 R2, c[0x0][0x388] ;  /* 0x0000e200ff027b82 */ /* 0x001e240000000a00 */
[----:B-1----:R-:W-:-:S05]  /*0130*/  LEA R5, R6, R5, 0x18 ;  /* 0x0000000506057211 */ /* 0x002fca00078ec0ff */
[--C-:B------:R-:W-:Y:S02]  /*0140*/  IMAD R6, R12, 0x84, R5.reuse ;  /* 0x000000840c067824 */ /* 0x100fe400078e0205 */
[----:B------:R-:W-:-:S03]  /*0150*/  IMAD R7, R10, 0x84, R5 ;  /* 0x000000840a077824 */ /* 0x000fc600078e0205 */
[----:B------:R-:W-:Y:S01]  /*0160*/  LEA R5, R10, R6, 0x2 ;  /* 0x000000060a057211 */ /* 0x000fe200078e10ff */
[----:B------:R-:W-:Y:S01]  /*0170*/  IMAD R6, R13, UR6, R12 ;  /* 0x000000060d067c24 */ /* 0x000fe2000f8e020c */
[----:B------:R-:W-:Y:S01]  /*0180*/  LEA R8, R12, R7, 0x2 ;  /* 0x000000070c087211 */ /* 0x000fe200078e10ff */
[----:B------:R-:W-:-:S04]  /*0190*/  IMAD R7, R11, UR7, R10 ;  /* 0x000000070b077c24 */ /* 0x000fc8000f8e020a */
[----:B------:R-:W-:-:S04]  /*01a0*/  IMAD R7, R4, R6, R7 ;  /* 0x0000000604077224 */ /* 0x000fc800078e0207 */
[----:B0-----:R-:W-:Y:S01]  /*01b0*/  IMAD.WIDE R2, R7, 0x4, R2 ;  /* 0x0000000407027825 */ /* 0x001fe200078e0202 */
[----:B--2---:R-:W-:Y:S01]  /*01c0*/  STS [R5], R0 ;  /* 0x0000000005007388 */ /* 0x004fe20000000800 */
[----:B------:R-:W-:Y:S06]  /*01d0*/  BAR.SYNC.DEFER_BLOCKING 0x0 ;  /* 0x0000000000007b1d */ /* 0x000fec0000010000 */
[----:B------:R-:W0:Y:S04]  /*01e0*/  LDS R9, [R8] ;  /* 0x0000000008097984 */ /* 0x000e280000000800 */
[----:B0-----:R-:W-:Y:S01]  /*01f0*/  STG.E desc[UR4][R2.64], R9 ;  /* 0x0000000902007986 */ /* 0x001fe2000c101904 */
[----:B------:R-:W-:Y:S05]  /*0200*/  EXIT ;  /* 0x000000000000794d */ /* 0x000fea0003800000 */
.L_x_0:
[----:B------:R-:W-:-:S00]  /*0210*/  BRA `(.L_x_0) ;  /* 0xfffffffc00fc7947 */ /* 0x000fc0000383ffff */
[----:B------:R-:W-:-:S00]  /*0220*/  NOP ;  /* 0x0000000000007918 */ /* 0x000fc00000000000 */
        /* <DEDUP_REMOVED lines=13> */
.L_x_6:


//--------------------- .text._Z12gTranspose12PfS_ --------------------------
	.section	.text._Z12gTranspose12PfS_,"ax",@progbits
	.align	128
        .global         _Z12gTranspose12PfS_
        .type           _Z12gTranspose12PfS_,@function
        .size           _Z12gTranspose12PfS_,(.L_x_7 - _Z12gTranspose12PfS_)
        .other          _Z12gTranspose12PfS_,@"STO_CUDA_ENTRY STV_DEFAULT"
_Z12gTranspose12PfS_:
.text._Z12gTranspose12PfS_:
        /* <DEDUP_REMOVED lines=16> */
[----:B------:R-:W1:Y:S01]  /*0100*/  S2UR UR5, SR_CgaCtaId ;  /* 0x00000000000579c3 */ /* 0x000e620000008800 */
[----:B------:R-:W-:Y:S01]  /*0110*/  UMOV UR4, 0x400 ;  /* 0x0000040000047882 */ /* 0x000fe20000000000 */
[----:B------:R-:W-:-:S06]  /*0120*/  IMAD R7, R7, UR9, R10 ;  /* 0x0000000907077c24 */ /* 0x000fcc000f8e020a */
[----:B0-----:R-:W0:Y:S01]  /*0130*/  LDC.64 R2, c[0x0][0x388] ;  /* 0x0000e200ff027b82 */ /* 0x001e220000000a00 */
[----:B-1----:R-:W-:-:S06]  /*0140*/  ULEA UR4, UR5, UR4, 0x18 ;  /* 0x0000000405047291 */ /* 0x002fcc000f8ec0ff */
[C---:B------:R-:W-:Y:S02]  /*0150*/  LEA R5, R11.reuse, UR4, 0x7 ;  /* 0x000000040b057c11 */ /* 0x040fe4000f8e38ff */
[C---:B------:R-:W-:Y:S02]  /*0160*/  LEA R6, R10.reuse, UR4, 0x7 ;  /* 0x000000040a067c11 */ /* 0x040fe4000f8e38ff */
[----:B------:R-:W-:Y:S02]  /*0170*/  LEA R5, R10, R5, 0x2 ;  /* 0x000000050a057211 */ /* 0x000fe400078e10ff */
        /* <DEDUP_REMOVED lines=9> */
.L_x_1:
        /* <DEDUP_REMOVED lines=15> */
.L_x_7:


//--------------------- .text._Z12gTranspose11PfS_ --------------------------
	.section	.text._Z12gTranspose11PfS_,"ax",@progbits
	.align	128
        .global         _Z12gTranspose11PfS_
        .type           _Z12gTranspose11PfS_,@function
        .size           _Z12gTranspose11PfS_,(.L_x_8 - _Z12gTranspose11PfS_)
        .other          _Z12gTranspose11PfS_,@"STO_CUDA_ENTRY STV_DEFAULT"
_Z12gTranspose11PfS_:
.text._Z12gTranspose11PfS_:
        /* <DEDUP_REMOVED lines=18> */
[----:B------:R-:W-:Y:S02]  /*0120*/  IMAD R5, R7, R11, R12 ;  /* 0x0000000b07057224 */ /* 0x000fe400078e020c */
[C-C-:B------:R-:W-:Y:S02]  /*0130*/  IMAD R6, R10.reuse, R12, R7.reuse ;  /* 0x0000000c0a067224 */ /* 0x140fe400078e0207 */
[----:B------:R-:W-:Y:S02]  /*0140*/  IMAD R7, R10, UR9, R7 ;  /* 0x000000090a077c24 */ /* 0x000fe4000f8e0207 */
[----:B0-----:R-:W0:Y:S01]  /*0150*/  LDC.64 R2, c[0x0][0x388] ;  /* 0x0000e200ff027b82 */ /* 0x001e220000000a00 */
[----:B-1----:R-:W-:-:S06]  /*0160*/  ULEA UR4, UR5, UR4, 0x18 ;  /* 0x0000000405047291 */ /* 0x002fcc000f8ec0ff */
[----:B------:R-:W-:Y:S02]  /*0170*/  LEA R5, R5, UR4, 0x2 ;  /* 0x0000000405057c11 */ /* 0x000fe4000f8e10ff */
[----:B------:R-:W-:Y:S01]  /*0180*/  LEA R8, R6, UR4, 0x2 ;  /* 0x0000000406087c11 */ /* 0x000fe2000f8e10ff */
        /* <DEDUP_REMOVED lines=8> */
.L_x_2:
        /* <DEDUP_REMOVED lines=15> */
.L_x_8:


//--------------------- .text._Z11gTranspose0PfS_ --------------------------
	.section	.text._Z11gTranspose0PfS_,"ax",@progbits
	.align	128
        .global         _Z11gTranspose0PfS_
        .type           _Z11gTranspose0PfS_,@function
        .size           _Z11gTranspose0PfS_,(.L_x_9 - _Z11gTranspose0PfS_)
        .other          _Z11gTranspose0PfS_,@"STO_CUDA_ENTRY STV_DEFAULT"
_Z11gTranspose0PfS_:
.text._Z11gTranspose0PfS_:
[----:B------:R-:W-:Y:S01]  /*0000*/  LDC R1, c[0x0][0x37c] ;  /* 0x0000df00ff017b82 */ /* 0x000fe20000000800 */
[----:B------:R-:W0:Y:S07]  /*0010*/  S2R R7, SR_TID.Y ;  /* 0x0000000000077919 */ /* 0x000e2e0000002200 */
[----:B------:R-:W1:Y:S01]  /*0020*/  LDC R5, c[0x0][0x360] ;  /* 0x0000d800ff057b82 */ /* 0x000e620000000800 */
[----:B------:R-:W2:Y:S01]  /*0030*/  LDCU.64 UR4, c[0x0][0x358] ;  /* 0x00006b00ff0477ac */ /* 0x000ea20008000a00 */
[----:B------:R-:W3:Y:S06]  /*0040*/  S2R R0, SR_TID.X ;  /* 0x0000000000007919 */ /* 0x000eec0000002100 */
[----:B------:R-:W0:Y:S08]  /*0050*/  S2UR UR7, SR_CTAID.Y ;  /* 0x00000000000779c3 */ /* 0x000e300000002600 */
[----:B------:R-:W0:Y:S01]  /*0060*/  LDC R4, c[0x0][0x364] ;  /* 0x0000d900ff047b82 */ /* 0x000e220000000800 */
[----:B------:R-:W1:Y:S07]  /*0070*/  LDCU UR8, c[0x0][0x370] ;  /* 0x00006e00ff0877ac */ /* 0x000e6e0008000800 */
[----:B------:R-:W3:Y:S08]  /*0080*/  S2UR UR6, SR_CTAID.X ;  /* 0x00000000000679c3 */ /* 0x000ef00000002500 */
[----:B------:R-:W4:Y:S01]  /*0090*/  LDC.64 R2, c[0x0][0x380] ;  /* 0x0000e000ff027b82 */ /* 0x000f220000000a00 */
[----:B-1----:R-:W-:-:S02]  /*00a0*/  IMAD R6, R5, UR8, RZ ;  /* 0x0000000805067c24 */ /* 0x002fc4000f8e02ff */
[----:B0-----:R-:W-:Y:S02]  /*00b0*/  IMAD R7, R4, UR7, R7 ;  /* 0x0000000704077c24 */ /* 0x001fe4000f8e0207 */
[----:B---3--:R-:W-:-:S04]  /*00c0*/  IMAD R0, R5, UR6, R0 ;  /* 0x0000000605007c24 */ /* 0x008fc8000f8e0200 */
[----:B------:R-:W-:-:S04]  /*00d0*/  IMAD R5, R7, R6, R0 ;  /* 0x0000000607057224 */ /* 0x000fc800078e0200 */
[----:B----4-:R-:W-:Y:S02]  /*00e0*/  IMAD.WIDE R2, R5, 0x4, R2 ;  /* 0x0000000405027825 */ /* 0x010fe400078e0202 */
[----:B------:R-:W0:Y:S04]  /*00f0*/  LDC.64 R4, c[0x0][0x388] ;  /* 0x0000e200ff047b82 */ /* 0x000e280000000a00 */
[----:B--2---:R-:W2:Y:S01]  /*0100*/  LDG.E R3, desc[UR4][R2.64] ;  /* 0x0000000402037981 */ /* 0x004ea2000c1e1900 */
[----:B------:R-:W-:-:S04]  /*0110*/  IMAD R7, R0, R6, R7 ;  /* 0x0000000600077224 */ /* 0x000fc800078e0207 */
[----:B0-----:R-:W-:-:S05]  /*0120*/  IMAD.WIDE R4, R7, 0x4, R4 ;  /* 0x0000000407047825 */ /* 0x001fca00078e0204 */
[----:B--2---:R-:W-:Y:S01]  /*0130*/  STG.E desc[UR4][R4.64], R3 ;  /* 0x0000000304007986 */ /* 0x004fe2000c101904 */
[----:B------:R-:W-:Y:S05]  /*0140*/  EXIT ;  /* 0x000000000000794d */ /* 0x000fea0003800000 */
.L_x_3:
        /* <DEDUP_REMOVED lines=11> */
.L_x_9:


//--------------------- .text._Z26gInitializeMatrixByColumnsPf --------------------------
	.section	.text._Z26gInitializeMatrixByColumnsPf,"ax",@progbits
	.align	128
        .global         _Z26gInitializeMatrixByColumnsPf
        .type           _Z26gInitializeMatrixByColumnsPf,@function
        .size           _Z26gInitializeMatrixByColumnsPf,(.L_x_10 - _Z26gInitializeMatrixByColumnsPf)
        .other          _Z26gInitializeMatrixByColumnsPf,@"STO_CUDA_ENTRY STV_DEFAULT"
_Z26gInitializeMatrixByColumnsPf:
.text._Z26gInitializeMatrixByColumnsPf:
        /* <DEDUP_REMOVED lines=10> */
[----:B0-----:R-:W-:-:S02]  /*00a0*/  IMAD R5, R4, UR7, R5 ;  /* 0x0000000704057c24 */ /* 0x001fc4000f8e0205 */
[C---:B-1----:R-:W-:Y:S02]  /*00b0*/  IMAD R4, R7.reuse, UR8, RZ ;  /* 0x0000000807047c24 */ /* 0x042fe4000f8e02ff */
[----:B---3--:R-:W-:-:S04]  /*00c0*/  IMAD R0, R7, UR6, R0 ;  /* 0x0000000607007c24 */ /* 0x008fc8000f8e0200 */
[----:B------:R-:W-:-:S04]  /*00d0*/  IMAD R5, R0, R4, R5 ;  /* 0x0000000400057224 */ /* 0x000fc800078e0205 */
[----:B----4-:R-:W-:Y:S01]  /*00e0*/  IMAD.WIDE R2, R5, 0x4, R2 ;  /* 0x0000000405027825 */ /* 0x010fe200078e0202 */
[----:B------:R-:W-:-:S05]  /*00f0*/  I2FP.F32.S32 R5, R5 ;  /* 0x0000000500057245 */ /* 0x000fca0000201400 */
[----:B--2---:R-:W-:Y:S01]  /*0100*/  STG.E desc[UR4][R2.64], R5 ;  /* 0x0000000502007986 */ /* 0x004fe2000c101904 */
[----:B------:R-:W-:Y:S05]  /*0110*/  EXIT ;  /* 0x000000000000794d */ /* 0x000fea0003800000 */
.L_x_4:
        /* <DEDUP_REMOVED lines=14> */
.L_x_10:


//--------------------- .text._Z23gInitializeMatrixByRowsPf --------------------------
	.section	.text._Z23gInitializeMatrixByRowsPf,"ax",@progbits
	.align	128
        .global         _Z23gInitializeMatrixByRowsPf
        .type           _Z23gInitializeMatrixByRowsPf,@function
        .size           _Z23gInitializeMatrixByRowsPf,(.L_x_11 - _Z23gInitializeMatrixByRowsPf)
        .other          _Z23gInitializeMatrixByRowsPf,@"STO_CUDA_ENTRY STV_DEFAULT"
_Z23gInitializeMatrixByRowsPf:
.text._Z23gInitializeMatrixByRowsPf:
[----:B------:R-:W-:Y:S01]  /*0000*/  LDC R1, c[0x0][0x37c] ;  /* 0x0000df00ff017b82 */ /* 0x000fe20000000800 */
[----:B------:R-:W0:Y:S01]  /*0010*/  S2R R0, SR_TID.Y ;  /* 0x0000000000007919 */ /* 0x000e220000002200 */
[----:B------:R-:W1:Y:S06]  /*0020*/  LDCU UR7, c[0x0][0x360] ;  /* 0x00006c00ff0777ac */ /* 0x000e6c0008000800 */
[----:B------:R-:W0:Y:S01]  /*0030*/  S2UR UR4, SR_CTAID.Y ;  /* 0x00000000000479c3 */ /* 0x000e220000002600 */
[----:B------:R-:W1:Y:S07]  /*0040*/  S2R R5, SR_TID.X ;  /* 0x0000000000057919 */ /* 0x000e6e0000002100 */
[----:B------:R-:W0:Y:S08]  /*0050*/  LDC R7, c[0x0][0x364] ;  /* 0x0000d900ff077b82 */ /* 0x000e300000000800 */
[----:B------:R-:W2:Y:S08]  /*0060*/  S2UR UR6, SR_CTAID.X ;  /* 0x00000000000679c3 */ /* 0x000eb00000002500 */
[----:B------:R-:W2:Y:S08]  /*0070*/  LDC R9, c[0x0][0x370] ;  /* 0x0000dc00ff097b82 */ /* 0x000eb00000000800 */
[----:B------:R-:W3:Y:S01]  /*0080*/  LDC.64 R2, c[0x0][0x380] ;  /* 0x0000e000ff027b82 */ /* 0x000ee20000000a00 */
[----:B0-----:R-:W-:Y:S01]  /*0090*/  IMAD R0, R7, UR4, R0 ;  /* 0x0000000407007c24 */ /* 0x001fe2000f8e0200 */
[----:B------:R-:W0:Y:S03]  /*00a0*/  LDCU.64 UR4, c[0x0][0x358] ;  /* 0x00006b00ff0477ac */ /* 0x000e260008000a00 */
[----:B--2---:R-:W-:-:S04]  /*00b0*/  IMAD R0, R0, R9, UR6 ;  /* 0x0000000600007e24 */ /* 0x004fc8000f8e0209 */
[----:B-1----:R-:W-:-:S04]  /*00c0*/  IMAD R5, R0, UR7, R5 ;  /* 0x0000000700057c24 */ /* 0x002fc8000f8e0205 */
[----:B---3--:R-:W-:Y:S01]  /*00d0*/  IMAD.WIDE R2, R5, 0x4, R2 ;  /* 0x0000000405027825 */ /* 0x008fe200078e0202 */
[----:B------:R-:W-:-:S05]  /*00e0*/  I2FP.F32.S32 R5, R5 ;  /* 0x0000000500057245 */ /* 0x000fca0000201400 */
[----:B0-----:R-:W-:Y:S01]  /*00f0*/  STG.E desc[UR4][R2.64], R5 ;  /* 0x0000000502007986 */ /* 0x001fe2000c101904 */
[----:B------:R-:W-:Y:S05]  /*0100*/  EXIT ;  /* 0x000000000000794d */ /* 0x000fea0003800000 */
.L_x_5:
        /* <DEDUP_REMOVED lines=15> */
.L_x_11:


//--------------------- .nv.shared._Z11gTranspose2PfS_ --------------------------
	.section	.nv.shared._Z11gTranspose2PfS_,"aw",@nobits
	.sectionflags	@""
	.align	16
.nv.shared._Z11gTranspose2PfS_:
	.zero		5248


//--------------------- .nv.shared.reserved.0     --------------------------
	.section	.nv.shared.reserved.0,"aw",@nobits
	.weak		__nv_reservedSMEM_offset_0_alias
	.size		__nv_reservedSMEM_offset_0_alias, 0, 64
	.other		__nv_reservedSMEM_offset_0_alias,@"STO_CUDA_RESERVED_SHARED STV_DEFAULT"
__nv_reservedSMEM_offset_0_alias:
	.zero		0
	.zero		64


//--------------------- .nv.shared._Z12gTranspose12PfS_ --------------------------
	.section	.nv.shared._Z12gTranspose12PfS_,"aw",@nobits
	.sectionflags	@""
	.align	16
.nv.shared._Z12gTranspose12PfS_:
	.zero		5120


//--------------------- .nv.shared._Z12gTranspose11PfS_ --------------------------
	.section	.nv.shared._Z12gTranspose11PfS_,"aw",@nobits
	.sectionflags	@""
	.align	16
	.zero		1024


//--------------------- .nv.shared._Z11gTranspose0PfS_ --------------------------
	.section	.nv.shared._Z11gTranspose0PfS_,"aw",@nobits
	.sectionflags	@""
	.align	16
	.zero		1024


//--------------------- .nv.shared._Z26gInitializeMatrixByColumnsPf --------------------------
	.section	.nv.shared._Z26gInitializeMatrixByColumnsPf,"aw",@nobits
	.sectionflags	@""
	.align	16
	.zero		1024


//--------------------- .nv.shared._Z23gInitializeMatrixByRowsPf --------------------------
	.section	.nv.shared._Z23gInitializeMatrixByRowsPf,"aw",@nobits
	.sectionflags	@""
	.align	16
	.zero		1024


//--------------------- .nv.constant0._Z11gTranspose2PfS_ --------------------------
	.section	.nv.constant0._Z11gTranspose2PfS_,"a",@progbits
	.sectionflags	@""
	.align	4
.nv.constant0._Z11gTranspose2PfS_:
	.zero		912


//--------------------- .nv.constant0._Z12gTranspose12PfS_ --------------------------
	.section	.nv.constant0._Z12gTranspose12PfS_,"a",@progbits
	.sectionflags	@""
	.align	4
.nv.constant0._Z12gTranspose12PfS_:
	.zero		912


//--------------------- .nv.constant0._Z12gTranspose11PfS_ --------------------------
	.section	.nv.constant0._Z12gTranspose11PfS_,"a",@progbits
	.sectionflags	@""
	.align	4
.nv.constant0._Z12gTranspose11PfS_:
	.zero		912


//--------------------- .nv.constant0._Z11gTranspose0PfS_ --------------------------
	.section	.nv.constant0._Z11gTranspose0PfS_,"a",@progbits
	.sectionflags	@""
	.align	4
.nv.constant0._Z11gTranspose0PfS_:
	.zero		912


//--------------------- .nv.constant0._Z26gInitializeMatrixByColumnsPf --------------------------
	.section	.nv.constant0._Z26gInitializeMatrixByColumnsPf,"a",@progbits
	.sectionflags	@""
	.align	4
.nv.constant0._Z26gInitializeMatrixByColumnsPf:
	.zero		904


//--------------------- .nv.constant0._Z23gInitializeMatrixByRowsPf --------------------------
	.section	.nv.constant0._Z23gInitializeMatrixByRowsPf,"a",@progbits
	.sectionflags	@""
	.align	4
.nv.constant0._Z23gInitializeMatrixByRowsPf:
	.zero		904


//--------------------- SYMBOLS --------------------------

	.type		.nv.reservedSmem.offset0,@object
	.size		.nv.reservedSmem.offset0,0x4
	.type		.nv.reservedSmem.cap,@object
	.size		.nv.reservedSmem.cap,0x4
